	.headerflags	@"EF_CUDA_TEXMODE_UNIFIED EF_CUDA_64BIT_ADDRESS EF_CUDA_ACCELERATORS EF_CUDA_SM90 EF_CUDA_VIRTUAL_SM(EF_CUDA_SM90)"
	.elftype	@"ET_EXEC"


//--------------------- .nv.info                  --------------------------
	.section	.nv.info,"",@"SHT_CUDA_INFO"
	.align	4


	//----- nvinfo : EIATTR_REGCOUNT
	.align		4
        /*0000*/ 	.byte	0x04, 0x2f
        /*0002*/ 	.short	(.L_1 - .L_0)
	.align		4
.L_0:
        /*0004*/ 	.word	index@(triton_poi_fused_1)
        /*0008*/ 	.word	0x00000020


	//----- nvinfo : EIATTR_MIN_STACK_SIZE
	.align		4
.L_1:
        /*000c*/ 	.byte	0x04, 0x12
        /*000e*/ 	.short	(.L_3 - .L_2)
	.align		4
.L_2:
        /*0010*/ 	.word	index@(triton_poi_fused_1)
        /*0014*/ 	.word	0x00000000


	//----- nvinfo : EIATTR_FRAME_SIZE
	.align		4
.L_3:
        /*0018*/ 	.byte	0x04, 0x11
        /*001a*/ 	.short	(.L_5 - .L_4)
	.align		4
.L_4:
        /*001c*/ 	.word	index@(triton_poi_fused_1)
        /*0020*/ 	.word	0x00000000


	//----- nvinfo : EIATTR_MIN_STACK_SIZE
	.align		4
.L_5:
        /*0024*/ 	.byte	0x04, 0x12
        /*0026*/ 	.short	(.L_7 - .L_6)
	.align		4
.L_6:
        /*0028*/ 	.word	index@(triton_poi_fused_1)
        /*002c*/ 	.word	0x00000000
.L_7:


//--------------------- .nv.info.triton_poi_fused_1 --------------------------
	.section	.nv.info.triton_poi_fused_1,"",@"SHT_CUDA_INFO"
	.sectionflags	@""
	.align	4


	//----- nvinfo : EIATTR_CUDA_API_VERSION
	.align		4
        /*0000*/ 	.byte	0x04, 0x37
        /*0002*/ 	.short	(.L_9 - .L_8)
.L_8:
        /*0004*/ 	.word	0x0000007c


	//----- nvinfo : EIATTR_KPARAM_INFO
	.align		4
.L_9:
        /*0008*/ 	.byte	0x04, 0x17
        /*000a*/ 	.short	(.L_11 - .L_10)
.L_10:
        /*000c*/ 	.word	0x00000000
        /*0010*/ 	.short	0x0003
        /*0012*/ 	.short	0x0014
        /*0014*/ 	.byte	0x00, 0xf0, 0x11, 0x00


	//----- nvinfo : EIATTR_KPARAM_INFO
	.align		4
.L_11:
        /*0018*/ 	.byte	0x04, 0x17
        /*001a*/ 	.short	(.L_13 - .L_12)
.L_12:
        /*001c*/ 	.word	0x00000000
        /*0020*/ 	.short	0x0002
        /*0022*/ 	.short	0x0010
        /*0024*/ 	.byte	0x00, 0xf0, 0x11, 0x00


	//----- nvinfo : EIATTR_KPARAM_INFO
	.align		4
.L_13:
        /*0028*/ 	.byte	0x04, 0x17
        /*002a*/ 	.short	(.L_15 - .L_14)
.L_14:
        /*002c*/ 	.word	0x00000000
        /*0030*/ 	.short	0x0001
        /*0032*/ 	.short	0x0008
        /*0034*/ 	.byte	0x00, 0xf4, 0x21, 0x00


	//----- nvinfo : EIATTR_KPARAM_INFO
	.align		4
.L_15:
        /*0038*/ 	.byte	0x04, 0x17
        /*003a*/ 	.short	(.L_17 - .L_16)
.L_16:
        /*003c*/ 	.word	0x00000000
        /*0040*/ 	.short	0x0000
        /*0042*/ 	.short	0x0000
        /*0044*/ 	.byte	0x00, 0xf4, 0x21, 0x00


	//----- nvinfo : EIATTR_SPARSE_MMA_MASK
	.align		4
.L_17:
        /*0048*/ 	.byte	0x03, 0x50
        /*004a*/ 	.short	0x0000


	//----- nvinfo : EIATTR_MAXREG_COUNT
	.align		4
        /*004c*/ 	.byte	0x03, 0x1b
        /*004e*/ 	.short	0x00ff


	//----- nvinfo : EIATTR_EXIT_INSTR_OFFSETS
	.align		4
        /*0050*/ 	.byte	0x04, 0x1c
        /*0052*/ 	.short	(.L_19 - .L_18)


	//   ....[0]....
.L_18:
        /*0054*/ 	.word	0x00000770


	//   ....[1]....
        /*0058*/ 	.word	0x00000790


	//----- nvinfo : EIATTR_REQNTID
	.align		4
.L_19:
        /*005c*/ 	.byte	0x04, 0x10
        /*005e*/ 	.short	(.L_21 - .L_20)
.L_20:
        /*0060*/ 	.word	0x00000080
        /*0064*/ 	.word	0x00000001
        /*0068*/ 	.word	0x00000001


	//----- nvinfo : EIATTR_CBANK_PARAM_SIZE
	.align		4
.L_21:
        /*006c*/ 	.byte	0x03, 0x19
        /*006e*/ 	.short	0x0018


	//----- nvinfo : EIATTR_PARAM_CBANK
	.align		4
        /*0070*/ 	.byte	0x04, 0x0a
        /*0072*/ 	.short	(.L_23 - .L_22)
	.align		4
.L_22:
        /*0074*/ 	.word	index@(.nv.constant0.triton_poi_fused_1)
        /*0078*/ 	.short	0x0210
        /*007a*/ 	.short	0x0018


	//----- nvinfo : EIATTR_SW_WAR
	.align		4
.L_23:
        /*007c*/ 	.byte	0x04, 0x36
        /*007e*/ 	.short	(.L_25 - .L_24)
.L_24:
        /*0080*/ 	.word	0x00000008
.L_25:


//--------------------- .nv.callgraph             --------------------------
	.section	.nv.callgraph,"",@"SHT_CUDA_CALLGRAPH"
	.align	4
	.sectionentsize	8
	.align		4
        /*0000*/ 	.word	0x00000000
	.align		4
        /*0004*/ 	.word	0xffffffff
	.align		4
        /*0008*/ 	.word	0x00000000
	.align		4
        /*000c*/ 	.word	0xfffffffe
	.align		4
        /*0010*/ 	.word	0x00000000
	.align		4
        /*0014*/ 	.word	0xfffffffd
	.align		4
        /*0018*/ 	.word	0x00000000
	.align		4
        /*001c*/ 	.word	0xfffffffc


//--------------------- .text.triton_poi_fused_1  --------------------------
	.section	.text.triton_poi_fused_1,"ax",@progbits
	.align	128
        .global         triton_poi_fused_1
        .type           triton_poi_fused_1,@function
        .size           triton_poi_fused_1,(.L_x_1 - triton_poi_fused_1)
        .other          triton_poi_fused_1,@"STO_CUDA_ENTRY STV_DEFAULT"
triton_poi_fused_1:
.text.triton_poi_fused_1:
[----:B------:R-:W0:Y:S01]  /*0000*/  LDC R1, c[0x0][0x28] ;  /* 0x00000a00ff017b82 */ /* 0x000e220000000800 */
[----:B------:R-:W1:Y:S07]  /*0010*/  S2R R10, SR_TID.X ;  /* 0x00000000000a7919 */ /* 0x000e6e0000002100 */
[----:B------:R-:W2:Y:S01]  /*0020*/  S2UR UR4, SR_CTAID.Y ;  /* 0x00000000000479c3 */ /* 0x000ea20000002600 */
[----:B------:R-:W-:Y:S01]  /*0030*/  HFMA2.MMA R0, -RZ, RZ, 0, 0 ;  /* 0x00000000ff007435 */ /* 0x000fe200000001ff */
[----:B------:R-:W3:Y:S06]  /*0040*/  S2R R3, SR_CTAID.X ;  /* 0x0000000000037919 */ /* 0x000eec0000002500 */
[----:B------:R-:W4:Y:S01]  /*0050*/  LDC.64 R12, c[0x0][0x210] ;  /* 0x00008400ff0c7b82 */ /* 0x000f220000000a00 */
[----:B--2---:R-:W-:Y:S01]  /*0060*/  USHF.L.U32 UR4, UR4, 0x6, URZ ;  /* 0x0000000604047899 */ /* 0x004fe2000800063f */
[----:B-1----:R-:W-:-:S02]  /*0070*/  SHF.R.U32.HI R19, RZ, 0x4, R10 ;  /* 0x00000004ff137819 */ /* 0x002fc4000001160a */
[----:B------:R-:W-:Y:S02]  /*0080*/  LOP3.LUT R10, R10, 0xf, RZ, 0xc0, !PT ;  /* 0x0000000f0a0a7812 */ /* 0x000fe400078ec0ff */
[----:B------:R-:W-:Y:S02]  /*0090*/  SGXT.U32 R19, R19, 0x3 ;  /* 0x000000031313781a */ /* 0x000fe40000000000 */
[----:B---3--:R-:W-:Y:S02]  /*00a0*/  LEA R10, R3, R10, 0x4 ;  /* 0x0000000a030a7211 */ /* 0x008fe400078e20ff */
[----:B------:R-:W-:Y:S01]  /*00b0*/  LOP3.LUT R19, R19, UR4, RZ, 0xfc, !PT ;  /* 0x0000000413137c12 */ /* 0x000fe2000f8efcff */
[----:B------:R-:W-:Y:S01]  /*00c0*/  ULDC.64 UR4, c[0x0][0x208] ;  /* 0x0000820000047ab9 */ /* 0x000fe20000000a00 */
[----:B------:R-:W-:-:S03]  /*00d0*/  ISETP.GE.AND P0, PT, R10, 0x9, PT ;  /* 0x000000090a00780c */ /* 0x000fc60003f06270 */
[C---:B------:R-:W-:Y:S01]  /*00e0*/  IMAD R21, R19.reuse, 0x9, R10 ;  /* 0x0000000913157824 */ /* 0x040fe200078e020a */
[----:B------:R-:W-:-:S03]  /*00f0*/  ISETP.LT.AND P1, PT, R19, 0xc0, !P0 ;  /* 0x000000c01300780c */ /* 0x000fc60004721270 */
[----:B----4-:R-:W-:Y:S01]  /*0100*/  IMAD.WIDE R14, R21, 0x4, R12 ;  /* 0x00000004150e7825 */ /* 0x010fe200078e020c */
[C---:B------:R-:W-:Y:S02]  /*0110*/  LOP3.LUT R4, R19.reuse, 0x8, RZ, 0xfc, !PT ;  /* 0x0000000813047812 */ /* 0x040fe400078efcff */
[C---:B------:R-:W-:Y:S02]  /*0120*/  LOP3.LUT R11, R19.reuse, 0x18, RZ, 0xfc, !PT ;  /* 0x00000018130b7812 */ /* 0x040fe400078efcff */
[C---:B------:R-:W-:Y:S02]  /*0130*/  LOP3.LUT R2, R19.reuse, 0x20, RZ, 0xfc, !PT ;  /* 0x0000002013027812 */ /* 0x040fe400078efcff */
[----:B------:R-:W-:Y:S02]  /*0140*/  LOP3.LUT R9, R19, 0x10, RZ, 0xfc, !PT ;  /* 0x0000001013097812 */ /* 0x000fe400078efcff */
[----:B------:R-:W-:Y:S01]  /*0150*/  IADD3 R29, R21, 0x48, RZ ;  /* 0x00000048151d7810 */ /* 0x000fe20007ffe0ff */
[----:B------:R1:W2:Y:S01]  /*0160*/  @P1 LDG.E.EL R0, desc[UR4][R14.64] ;  /* 0x000000040e001981 */ /* 0x0002a2000c2e1900 */
[----:B------:R-:W-:-:S02]  /*0170*/  ISETP.LT.AND P6, PT, R4, 0xc0, !P0 ;  /* 0x000000c00400780c */ /* 0x000fc400047c1270 */
[----:B------:R-:W-:Y:S02]  /*0180*/  ISETP.LT.AND P4, PT, R11, 0xc0, !P0 ;  /* 0x000000c00b00780c */ /* 0x000fe40004781270 */
[----:B------:R-:W-:Y:S02]  /*0190*/  ISETP.LT.AND P3, PT, R2, 0xc0, !P0 ;  /* 0x000000c00200780c */ /* 0x000fe40004761270 */
[----:B------:R-:W-:Y:S01]  /*01a0*/  LOP3.LUT R22, R19, 0x28, RZ, 0xfc, !PT ;  /* 0x0000002813167812 */ /* 0x000fe200078efcff */
[----:B------:R-:W-:Y:S01]  /*01b0*/  HFMA2.MMA R5, -RZ, RZ, 0, 0 ;  /* 0x00000000ff057435 */ /* 0x000fe200000001ff */
[----:B------:R-:W-:Y:S01]  /*01c0*/  MOV R8, RZ ;  /* 0x000000ff00087202 */ /* 0x000fe20000000f00 */
[----:B------:R-:W-:Y:S01]  /*01d0*/  IMAD.WIDE R28, R29, 0x4, R12 ;  /* 0x000000041d1c7825 */ /* 0x000fe200078e020c */
[----:B------:R-:W-:Y:S02]  /*01e0*/  ISETP.LT.AND P5, PT, R9, 0xc0, !P0 ;  /* 0x000000c00900780c */ /* 0x000fe400047a1270 */
[----:B-1----:R-:W-:-:S02]  /*01f0*/  IADD3 R15, R21, 0xd8, RZ ;  /* 0x000000d8150f7810 */ /* 0x002fc40007ffe0ff */
[----:B------:R-:W-:Y:S02]  /*0200*/  LOP3.LUT R24, R19, 0x30, RZ, 0xfc, !PT ;  /* 0x0000003013187812 */ /* 0x000fe400078efcff */
[----:B------:R-:W-:Y:S02]  /*0210*/  CS2R R6, SRZ ;  /* 0x0000000000067805 */ /* 0x000fe4000001ff00 */
[----:B------:R-:W-:Y:S02]  /*0220*/  IADD3 R17, R21, 0x120, RZ ;  /* 0x0000012015117810 */ /* 0x000fe40007ffe0ff */
[----:B------:R-:W-:Y:S02]  /*0230*/  P2R R18, PR, RZ, 0x2 ;  /* 0x00000002ff127803 */ /* 0x000fe40000000000 */
[----:B------:R-:W-:Y:S02]  /*0240*/  IADD3 R27, R21, 0x90, RZ ;  /* 0x00000090151b7810 */ /* 0x000fe40007ffe0ff */
[----:B------:R-:W-:Y:S01]  /*0250*/  ISETP.LT.AND P2, PT, R22, 0xc0, !P0 ;  /* 0x000000c01600780c */ /* 0x000fe20004741270 */
[--C-:B------:R-:W-:Y:S01]  /*0260*/  IMAD.WIDE R14, R15, 0x4, R12.reuse ;  /* 0x000000040f0e7825 */ /* 0x100fe200078e020c */
[----:B------:R-:W-:Y:S01]  /*0270*/  ISETP.LT.AND P1, PT, R24, 0xc0, !P0 ;  /* 0x000000c01800780c */ /* 0x000fe20004721270 */
[----:B------:R1:W3:Y:S01]  /*0280*/  @P6 LDG.E.EL R8, desc[UR4][R28.64] ;  /* 0x000000041c086981 */ /* 0x0002e2000c2e1900 */
[----:B------:R-:W-:Y:S01]  /*0290*/  IADD3 R20, R21, 0x168, RZ ;  /* 0x0000016815147810 */ /* 0x000fe20007ffe0ff */
[--C-:B------:R-:W-:Y:S01]  /*02a0*/  IMAD.WIDE R16, R17, 0x4, R12.reuse ;  /* 0x0000000411107825 */ /* 0x100fe200078e020c */
[----:B------:R-:W-:Y:S01]  /*02b0*/  HFMA2.MMA R23, -RZ, RZ, 0, 0 ;  /* 0x00000000ff177435 */ /* 0x000fe200000001ff */
[----:B------:R-:W-:Y:S01]  /*02c0*/  P2R R3, PR, RZ, 0x40 ;  /* 0x00000040ff037803 */ /* 0x000fe20000000000 */
[----:B------:R4:W3:Y:S01]  /*02d0*/  @P4 LDG.E.EL R6, desc[UR4][R14.64] ;  /* 0x000000040e064981 */ /* 0x0008e2000c2e1900 */
[----:B------:R-:W-:Y:S01]  /*02e0*/  IMAD.WIDE R26, R27, 0x4, R12 ;  /* 0x000000041b1a7825 */ /* 0x000fe200078e020c */
[----:B------:R-:W-:-:S02]  /*02f0*/  ISETP.NE.AND P6, PT, R18, RZ, PT ;  /* 0x000000ff1200720c */ /* 0x000fc40003fc5270 */
[----:B-1----:R-:W-:Y:S01]  /*0300*/  IADD3 R29, R21, 0x1b0, RZ ;  /* 0x000001b0151d7810 */ /* 0x002fe20007ffe0ff */
[----:B------:R1:W3:Y:S01]  /*0310*/  @P3 LDG.E.EL R5, desc[UR4][R16.64] ;  /* 0x0000000410053981 */ /* 0x0002e2000c2e1900 */
[----:B------:R-:W-:Y:S01]  /*0320*/  MOV R18, RZ ;  /* 0x000000ff00127202 */ /* 0x000fe20000000f00 */
[--C-:B----4-:R-:W-:Y:S02]  /*0330*/  IMAD.WIDE R14, R20, 0x4, R12.reuse ;  /* 0x00000004140e7825 */ /* 0x110fe400078e020c */
[----:B------:R4:W3:Y:S04]  /*0340*/  @P5 LDG.E.EL R7, desc[UR4][R26.64] ;  /* 0x000000041a075981 */ /* 0x0008e8000c2e1900 */
[----:B------:R-:W3:Y:S01]  /*0350*/  @P2 LDG.E.EL R18, desc[UR4][R14.64] ;  /* 0x000000040e122981 */ /* 0x000ee2000c2e1900 */
[----:B-1----:R-:W-:-:S05]  /*0360*/  IMAD.WIDE R16, R29, 0x4, R12 ;  /* 0x000000041d107825 */ /* 0x002fca00078e020c */
[----:B------:R1:W3:Y:S01]  /*0370*/  @P1 LDG.E.EL R23, desc[UR4][R16.64] ;  /* 0x0000000410171981 */ /* 0x0002e2000c2e1900 */
[----:B------:R-:W-:Y:S01]  /*0380*/  IADD3 R21, R21, 0x1f8, RZ ;  /* 0x000001f815157810 */ /* 0x000fe20007ffe0ff */
[----:B----4-:R-:W-:-:S04]  /*0390*/  IMAD.HI R27, R19, 0x55555556, RZ ;  /* 0x55555556131b7827 */ /* 0x010fc800078e02ff */
[----:B------:R-:W-:Y:S02]  /*03a0*/  IMAD.WIDE R20, R21, 0x4, R12 ;  /* 0x0000000415147825 */ /* 0x000fe400078e020c */
[----:B------:R-:W4:Y:S01]  /*03b0*/  LDC.64 R12, c[0x0][0x218] ;  /* 0x00008600ff0c7b82 */ /* 0x000f220000000a00 */
[----:B------:R-:W-:Y:S02]  /*03c0*/  LEA.HI R28, R27, R27, RZ, 0x1 ;  /* 0x0000001b1b1c7211 */ /* 0x000fe400078f08ff */
[----:B------:R-:W-:-:S03]  /*03d0*/  LOP3.LUT R25, R19, 0x38, RZ, 0xfc, !PT ;  /* 0x0000003813197812 */ /* 0x000fc600078efcff */
[----:B------:R-:W-:Y:S01]  /*03e0*/  IMAD R19, R28, -0x3, R19 ;  /* 0xfffffffd1c137824 */ /* 0x000fe200078e0213 */
[----:B------:R-:W-:-:S03]  /*03f0*/  ISETP.LT.AND P0, PT, R25, 0xc0, !P0 ;  /* 0x000000c01900780c */ /* 0x000fc60004701270 */
[----:B------:R-:W-:Y:S01]  /*0400*/  IMAD R19, R10, 0x3, R19 ;  /* 0x000000030a137824 */ /* 0x000fe200078e0213 */
[----:B------:R-:W-:-:S03]  /*0410*/  MOV R26, RZ ;  /* 0x000000ff001a7202 */ /* 0x000fc60000000f00 */
[----:B------:R-:W-:Y:S02]  /*0420*/  IMAD R19, R28, 0x1b, R19 ;  /* 0x0000001b1c137824 */ /* 0x000fe400078e0213 */
[----:B-1----:R-:W-:-:S04]  /*0430*/  IMAD.HI R16, R9, 0x55555556, RZ ;  /* 0x5555555609107827 */ /* 0x002fc800078e02ff */
[----:B------:R1:W5:Y:S01]  /*0440*/  @P0 LDG.E.EL R26, desc[UR4][R20.64] ;  /* 0x00000004141a0981 */ /* 0x000362000c2e1900 */
[----:B0---4-:R-:W-:Y:S01]  /*0450*/  IMAD.WIDE R14, R19, 0x4, R12 ;  /* 0x00000004130e7825 */ /* 0x011fe200078e020c */
[----:B------:R-:W-:-:S03]  /*0460*/  LEA.HI R16, R16, R16, RZ, 0x1 ;  /* 0x0000001010107211 */ /* 0x000fc600078f08ff */
[----:B------:R-:W-:-:S04]  /*0470*/  IMAD.HI R17, R11, 0x55555556, RZ ;  /* 0x555555560b117827 */ /* 0x000fc800078e02ff */
[----:B------:R-:W-:-:S04]  /*0480*/  IMAD R9, R16, -0x3, R9 ;  /* 0xfffffffd10097824 */ /* 0x000fc800078e0209 */
[----:B------:R-:W-:Y:S02]  /*0490*/  IMAD R9, R16, 0x1b, R9 ;  /* 0x0000001b10097824 */ /* 0x000fe400078e0209 */
[----:B------:R-:W-:-:S04]  /*04a0*/  IMAD.HI R16, R2, 0x55555556, RZ ;  /* 0x5555555602107827 */ /* 0x000fc800078e02ff */
[----:B------:R-:W-:Y:S01]  /*04b0*/  IMAD R9, R10, 0x3, R9 ;  /* 0x000000030a097824 */ /* 0x000fe200078e0209 */
[----:B--2---:R0:W-:Y:S01]  /*04c0*/  @P6 STG.E desc[UR4][R14.64], R0 ;  /* 0x000000000e006986 */ /* 0x0041e2000c101904 */
[----:B------:R-:W-:Y:S01]  /*04d0*/  ISETP.NE.AND P6, PT, R3, RZ, PT ;  /* 0x000000ff0300720c */ /* 0x000fe20003fc5270 */
[----:B------:R-:W-:-:S05]  /*04e0*/  IMAD.HI R3, R4, 0x55555556, RZ ;  /* 0x5555555604037827 */ /* 0x000fca00078e02ff */
[----:B------:R-:W-:-:S05]  /*04f0*/  LEA.HI R3, R3, R3, RZ, 0x1 ;  /* 0x0000000303037211 */ /* 0x000fca00078f08ff */
[----:B------:R-:W-:Y:S02]  /*0500*/  IMAD R4, R3, -0x3, R4 ;  /* 0xfffffffd03047824 */ /* 0x000fe400078e0204 */
[----:B0-----:R-:W-:-:S04]  /*0510*/  IMAD.HI R0, R22, 0x55555556, RZ ;  /* 0x5555555616007827 */ /* 0x001fc800078e02ff */
[----:B------:R-:W-:Y:S01]  /*0520*/  IMAD R3, R3, 0x1b, R4 ;  /* 0x0000001b03037824 */ /* 0x000fe200078e0204 */
[----:B------:R-:W-:Y:S01]  /*0530*/  LEA.HI R4, R17, R17, RZ, 0x1 ;  /* 0x0000001111047211 */ /* 0x000fe200078f08ff */
[----:B------:R-:W-:-:S04]  /*0540*/  IMAD.HI R17, R24, 0x55555556, RZ ;  /* 0x5555555618117827 */ /* 0x000fc800078e02ff */
[----:B------:R-:W-:Y:S01]  /*0550*/  IMAD.HI R14, R25, 0x55555556, RZ ;  /* 0x55555556190e7827 */ /* 0x000fe200078e02ff */
[----:B------:R-:W-:-:S03]  /*0560*/  LEA.HI R15, R16, R16, RZ, 0x1 ;  /* 0x00000010100f7211 */ /* 0x000fc600078f08ff */
[----:B------:R-:W-:Y:S01]  /*0570*/  IMAD R19, R4, -0x3, R11 ;  /* 0xfffffffd04137824 */ /* 0x000fe200078e020b */
[----:B------:R-:W-:Y:S02]  /*0580*/  LEA.HI R11, R0, R0, RZ, 0x1 ;  /* 0x00000000000b7211 */ /* 0x000fe400078f08ff */
[----:B------:R-:W-:Y:S02]  /*0590*/  LEA.HI R17, R17, R17, RZ, 0x1 ;  /* 0x0000001111117211 */ /* 0x000fe400078f08ff */
[----:B------:R-:W-:Y:S01]  /*05a0*/  LEA.HI R0, R14, R14, RZ, 0x1 ;  /* 0x0000000e0e007211 */ /* 0x000fe200078f08ff */
[----:B------:R-:W-:Y:S02]  /*05b0*/  IMAD R2, R15, -0x3, R2 ;  /* 0xfffffffd0f027824 */ /* 0x000fe400078e0202 */
[----:B------:R-:W-:Y:S02]  /*05c0*/  IMAD R22, R11, -0x3, R22 ;  /* 0xfffffffd0b167824 */ /* 0x000fe400078e0216 */
[----:B------:R-:W-:-:S02]  /*05d0*/  IMAD R24, R17, -0x3, R24 ;  /* 0xfffffffd11187824 */ /* 0x000fc400078e0218 */
[----:B------:R-:W-:Y:S02]  /*05e0*/  IMAD R25, R0, -0x3, R25 ;  /* 0xfffffffd00197824 */ /* 0x000fe400078e0219 */
[----:B------:R-:W-:Y:S02]  /*05f0*/  IMAD R19, R4, 0x1b, R19 ;  /* 0x0000001b04137824 */ /* 0x000fe400078e0213 */
[----:B-1----:R-:W-:Y:S02]  /*0600*/  IMAD R21, R15, 0x1b, R2 ;  /* 0x0000001b0f157824 */ /* 0x002fe400078e0202 */
[----:B------:R-:W-:Y:S02]  /*0610*/  IMAD R11, R11, 0x1b, R22 ;  /* 0x0000001b0b0b7824 */ /* 0x000fe400078e0216 */
[----:B------:R-:W-:Y:S02]  /*0620*/  IMAD R27, R17, 0x1b, R24 ;  /* 0x0000001b111b7824 */ /* 0x000fe400078e0218 */
[----:B------:R-:W-:-:S02]  /*0630*/  IMAD R29, R0, 0x1b, R25 ;  /* 0x0000001b001d7824 */ /* 0x000fc400078e0219 */
[C---:B------:R-:W-:Y:S02]  /*0640*/  IMAD R3, R10.reuse, 0x3, R3 ;  /* 0x000000030a037824 */ /* 0x040fe400078e0203 */
[C---:B------:R-:W-:Y:S02]  /*0650*/  IMAD R15, R10.reuse, 0x3, R19 ;  /* 0x000000030a0f7824 */ /* 0x040fe400078e0213 */
[C---:B------:R-:W-:Y:S02]  /*0660*/  IMAD R17, R10.reuse, 0x3, R21 ;  /* 0x000000030a117824 */ /* 0x040fe400078e0215 */
[C---:B------:R-:W-:Y:S02]  /*0670*/  IMAD R21, R10.reuse, 0x3, R11 ;  /* 0x000000030a157824 */ /* 0x040fe400078e020b */
[C---:B------:R-:W-:Y:S02]  /*0680*/  IMAD R25, R10.reuse, 0x3, R27 ;  /* 0x000000030a197824 */ /* 0x040fe400078e021b */
[----:B------:R-:W-:-:S02]  /*0690*/  IMAD R29, R10, 0x3, R29 ;  /* 0x000000030a1d7824 */ /* 0x000fc400078e021d */
[----:B------:R-:W-:-:S04]  /*06a0*/  IMAD.WIDE R2, R3, 0x4, R12 ;  /* 0x0000000403027825 */ /* 0x000fc800078e020c */
[--C-:B------:R-:W-:Y:S01]  /*06b0*/  IMAD.WIDE R10, R9, 0x4, R12.reuse ;  /* 0x00000004090a7825 */ /* 0x100fe200078e020c */
[----:B---3--:R0:W-:Y:S03]  /*06c0*/  @P6 STG.E desc[UR4][R2.64], R8 ;  /* 0x0000000802006986 */ /* 0x0081e6000c101904 */
[--C-:B------:R-:W-:Y:S01]  /*06d0*/  IMAD.WIDE R14, R15, 0x4, R12.reuse ;  /* 0x000000040f0e7825 */ /* 0x100fe200078e020c */
[----:B------:R0:W-:Y:S03]  /*06e0*/  @P5 STG.E desc[UR4][R10.64], R7 ;  /* 0x000000070a005986 */ /* 0x0001e6000c101904 */
[--C-:B------:R-:W-:Y:S01]  /*06f0*/  IMAD.WIDE R16, R17, 0x4, R12.reuse ;  /* 0x0000000411107825 */ /* 0x100fe200078e020c */
[----:B------:R0:W-:Y:S03]  /*0700*/  @P4 STG.E desc[UR4][R14.64], R6 ;  /* 0x000000060e004986 */ /* 0x0001e6000c101904 */
[--C-:B------:R-:W-:Y:S01]  /*0710*/  IMAD.WIDE R20, R21, 0x4, R12.reuse ;  /* 0x0000000415147825 */ /* 0x100fe200078e020c */
[----:B------:R0:W-:Y:S03]  /*0720*/  @P3 STG.E desc[UR4][R16.64], R5 ;  /* 0x0000000510003986 */ /* 0x0001e6000c101904 */
[--C-:B------:R-:W-:Y:S01]  /*0730*/  IMAD.WIDE R24, R25, 0x4, R12.reuse ;  /* 0x0000000419187825 */ /* 0x100fe200078e020c */
[----:B------:R0:W-:Y:S04]  /*0740*/  @P2 STG.E desc[UR4][R20.64], R18 ;  /* 0x0000001214002986 */ /* 0x0001e8000c101904 */
[----:B------:R0:W-:Y:S01]  /*0750*/  @P1 STG.E desc[UR4][R24.64], R23 ;  /* 0x0000001718001986 */ /* 0x0001e2000c101904 */
[----:B------:R-:W-:Y:S01]  /*0760*/  IMAD.WIDE R12, R29, 0x4, R12 ;  /* 0x000000041d0c7825 */ /* 0x000fe200078e020c */
[----:B0-----:R-:W-:Y:S06]  /*0770*/  @!P0 EXIT ;  /* 0x000000000000894d */ /* 0x001fec0003800000 */
[----:B-----5:R-:W-:Y:S01]  /*0780*/  STG.E desc[UR4][R12.64], R26 ;  /* 0x0000001a0c007986 */ /* 0x020fe2000c101904 */
[----:B------:R-:W-:Y:S05]  /*0790*/  EXIT ;  /* 0x000000000000794d */ /* 0x000fea0003800000 */
.L_x_0:
[----:B------:R-:W-:-:S00]  /*07a0*/  BRA `(.L_x_0) ;  /* 0xfffffffc00fc7947 */ /* 0x000fc0000383ffff */
[----:B------:R-:W-:-:S00]  /*07b0*/  NOP ;  /* 0x0000000000007918 */ /* 0x000fc00000000000 */
        /* <DEDUP_REMOVED lines=12> */
.L_x_1:


//--------------------- .nv.constant0.triton_poi_fused_1 --------------------------
	.section	.nv.constant0.triton_poi_fused_1,"a",@progbits
	.sectionflags	@""
	.align	4
.nv.constant0.triton_poi_fused_1:
	.zero		552
